//
// Generated by NVIDIA NVVM Compiler
//
// Compiler Build ID: CL-36424714
// Cuda compilation tools, release 13.0, V13.0.88
// Based on NVVM 20.0.0
//

.version 9.0
.target sm_100
.address_size 64

	// .globl	_Z15invertirArregloPii

.visible .entry _Z15invertirArregloPii(
	.param .u64 .ptr .align 1 _Z15invertirArregloPii_param_0,
	.param .u32 _Z15invertirArregloPii_param_1
)
{
	.reg .pred 	%p<2>;
	.reg .b32 	%r<13>;
	.reg .b64 	%rd<7>;

	ld.param.u64 	%rd1, [_Z15invertirArregloPii_param_0];
	ld.param.u32 	%r2, [_Z15invertirArregloPii_param_1];
	mov.u32 	%r3, %tid.x;
	mov.u32 	%r4, %ctaid.x;
	mov.u32 	%r5, %ntid.x;
	mad.lo.s32 	%r1, %r4, %r5, %r3;
	shr.u32 	%r6, %r2, 31;
	add.s32 	%r7, %r2, %r6;
	shr.s32 	%r8, %r7, 1;
	setp.ge.s32 	%p1, %r1, %r8;
	@%p1 bra 	$L__BB0_2;
	cvta.to.global.u64 	%rd2, %rd1;
	not.b32 	%r9, %r1;
	add.s32 	%r10, %r2, %r9;
	mul.wide.s32 	%rd3, %r1, 4;
	add.s64 	%rd4, %rd2, %rd3;
	ld.global.u32 	%r11, [%rd4];
	mul.wide.s32 	%rd5, %r10, 4;
	add.s64 	%rd6, %rd2, %rd5;
	ld.global.u32 	%r12, [%rd6];
	st.global.u32 	[%rd4], %r12;
	st.global.u32 	[%rd6], %r11;
$L__BB0_2:
	ret;

}


// ===== COMPILED SASS (sm_100) =====

	.target	sm_100

	.elftype	@"ET_EXEC"


//--------------------- .note.nv.tkinfo           --------------------------
	.section	.note.nv.tkinfo,"",@"SHT_NOTE"
	.sectionflags	@"SHF_NOTE_NV_TKINFO"
	.tkinfo
        /*0018*/ 	.word	0x00000002
        /*0030*/ 	.string	""
        /*0030*/ 	.string	"ptxas"
        /*0030*/ 	.string	"Cuda compilation tools, release 13.0, V13.0.88"
        /*0030*/ 	.string	"Build cuda_13.0.r13.0/compiler.36424714_0"
        /*0030*/ 	.string	"-arch sm_100 -m 64 "



//--------------------- .note.nv.cuinfo           --------------------------
	.section	.note.nv.cuinfo,"",@"SHT_NOTE"
	.sectionflags	@"SHF_NOTE_NV_CUINFO"
        /*0018*/ 	.short	0x0002
        /*001a*/ 	.short	0x0064
        /*001c*/ 	.short	0x0082
	.zero		2


//--------------------- .nv.info                  --------------------------
	.section	.nv.info,"",@"SHT_CUDA_INFO"
	.align	4


	//----- nvinfo : EIATTR_REGCOUNT
	.align		4
        /*0000*/ 	.byte	0x04, 0x2f
        /*0002*/ 	.short	(.L_1 - .L_0)
	.align		4
.L_0:
        /*0004*/ 	.word	index@(_Z15invertirArregloPii)
        /*0008*/ 	.word	0x0000000c


	//----- nvinfo : EIATTR_FRAME_SIZE
	.align		4
.L_1:
        /*000c*/ 	.byte	0x04, 0x11
        /*000e*/ 	.short	(.L_3 - .L_2)
	.align		4
.L_2:
        /*0010*/ 	.word	index@(_Z15invertirArregloPii)
        /*0014*/ 	.word	0x00000000


	//----- nvinfo : EIATTR_MIN_STACK_SIZE
	.align		4
.L_3:
        /*0018*/ 	.byte	0x04, 0x12
        /*001a*/ 	.short	(.L_5 - .L_4)
	.align		4
.L_4:
        /*001c*/ 	.word	index@(_Z15invertirArregloPii)
        /*0020*/ 	.word	0x00000000
.L_5:


//--------------------- .nv.compat                --------------------------
	.section	.nv.compat,"",@"SHT_CUDA_COMPAT_INFO"
	.align	4
        /*0000*/ 	.byte	0x02, 0x09, 0x00, 0x00, 0x02, 0x02, 0x01, 0x00, 0x02, 0x05, 0x05, 0x00, 0x03, 0x07, 0x01, 0x01
        /*0010*/ 	.byte	0x02, 0x03, 0x00, 0x00, 0x02, 0x06, 0x01, 0x00, 0x04, 0x0b, 0x08, 0x00, 0x09, 0x00, 0x00, 0x00
        /*0020*/ 	.byte	0x00, 0x00, 0x00, 0x00


//--------------------- .nv.info._Z15invertirArregloPii --------------------------
	.section	.nv.info._Z15invertirArregloPii,"",@"SHT_CUDA_INFO"
	.sectionflags	@""
	.align	4


	//----- nvinfo : EIATTR_CUDA_API_VERSION
	.align		4
        /*0000*/ 	.byte	0x04, 0x37
        /*0002*/ 	.short	(.L_7 - .L_6)
.L_6:
        /*0004*/ 	.word	0x00000082


	//----- nvinfo : EIATTR_KPARAM_INFO
	.align		4
.L_7:
        /*0008*/ 	.byte	0x04, 0x17
        /*000a*/ 	.short	(.L_9 - .L_8)
.L_8:
        /*000c*/ 	.word	0x00000000
        /*0010*/ 	.short	0x0001
        /*0012*/ 	.short	0x0008
        /*0014*/ 	.byte	0x00, 0xf0, 0x11, 0x00


	//----- nvinfo : EIATTR_KPARAM_INFO
	.align		4
.L_9:
        /*0018*/ 	.byte	0x04, 0x17
        /*001a*/ 	.short	(.L_11 - .L_10)
.L_10:
        /*001c*/ 	.word	0x00000000
        /*0020*/ 	.short	0x0000
        /*0022*/ 	.short	0x0000
        /*0024*/ 	.byte	0x00, 0xf5, 0x21, 0x00


	//----- nvinfo : EIATTR_SPARSE_MMA_MASK
	.align		4
.L_11:
        /*0028*/ 	.byte	0x03, 0x50
        /*002a*/ 	.short	0x0000


	//----- nvinfo : EIATTR_MAXREG_COUNT
	.align		4
        /*002c*/ 	.byte	0x03, 0x1b
        /*002e*/ 	.short	0x00ff


	//----- nvinfo : EIATTR_MERCURY_ISA_VERSION
	.align		4
        /*0030*/ 	.byte	0x03, 0x5f
        /*0032*/ 	.short	0x0101


	//----- nvinfo : EIATTR_VRC_CTA_INIT_COUNT
	.align		4
        /*0034*/ 	.byte	0x02, 0x4a
	.zero		1
	.zero		1


	//----- nvinfo : EIATTR_EXIT_INSTR_OFFSETS
	.align		4
        /*0038*/ 	.byte	0x04, 0x1c
        /*003a*/ 	.short	(.L_13 - .L_12)


	//   ....[0]....
.L_12:
        /*003c*/ 	.word	0x00000090


	//   ....[1]....
        /*0040*/ 	.word	0x00000140


	//----- nvinfo : EIATTR_CBANK_PARAM_SIZE
	.align		4
.L_13:
        /*0044*/ 	.byte	0x03, 0x19
        /*0046*/ 	.short	0x000c


	//----- nvinfo : EIATTR_PARAM_CBANK
	.align		4
        /*0048*/ 	.byte	0x04, 0x0a
        /*004a*/ 	.short	(.L_15 - .L_14)
	.align		4
.L_14:
        /*004c*/ 	.word	index@(.nv.constant0._Z15invertirArregloPii)
        /*0050*/ 	.short	0x0380
        /*0052*/ 	.short	0x000c


	//----- nvinfo : EIATTR_SW_WAR
	.align		4
.L_15:
        /*0054*/ 	.byte	0x04, 0x36
        /*0056*/ 	.short	(.L_17 - .L_16)
.L_16:
        /*0058*/ 	.word	0x00000008
.L_17:


//--------------------- .nv.callgraph             --------------------------
	.section	.nv.callgraph,"",@"SHT_CUDA_CALLGRAPH"
	.align	4
	.sectionentsize	8
	.align		4
        /*0000*/ 	.word	0x00000000
	.align		4
        /*0004*/ 	.word	0xffffffff
	.align		4
        /*0008*/ 	.word	0x00000000
	.align		4
        /*000c*/ 	.word	0xfffffffe
	.align		4
        /*0010*/ 	.word	0x00000000
	.align		4
        /*0014*/ 	.word	0xfffffffd
	.align		4
        /*0018*/ 	.word	0x00000000
	.align		4
        /*001c*/ 	.word	0xfffffffc


//--------------------- .text._Z15invertirArregloPii --------------------------
	.section	.text._Z15invertirArregloPii,"ax",@progbits
	.align	128
        .global         _Z15invertirArregloPii
        .type           _Z15invertirArregloPii,@function
        .size           _Z15invertirArregloPii,(.L_x_1 - _Z15invertirArregloPii)
        .other          _Z15invertirArregloPii,@"STO_CUDA_ENTRY STV_DEFAULT"
_Z15invertirArregloPii:
.text._Z15invertirArregloPii:
[----:B------:R-:W-:Y:S01]  /*0000*/  LDC R1, c[0x0][0x37c] ;  /* 0x0000df00ff017b82 */ /* 0x000fe20000000800 */
[----:B------:R-:W0:Y:S07]  /*0010*/  S2R R7, SR_TID.X ;  /* 0x0000000000077919 */ /* 0x000e2e0000002100 */
[----:B------:R-:W0:Y:S01]  /*0020*/  S2UR UR5, SR_CTAID.X ;  /* 0x00000000000579c3 */ /* 0x000e220000002500 */
[----:B------:R-:W1:Y:S07]  /*0030*/  LDCU UR6, c[0x0][0x388] ;  /* 0x00007100ff0677ac */ /* 0x000e6e0008000800 */
[----:B------:R-:W0:Y:S01]  /*0040*/  LDC R0, c[0x0][0x360] ;  /* 0x0000d800ff007b82 */ /* 0x000e220000000800 */
[----:B-1----:R-:W-:-:S04]  /*0050*/  ULEA.HI UR4, UR6, UR6, URZ, 0x1 ;  /* 0x0000000606047291 */ /* 0x002fc8000f8f08ff */
[----:B------:R-:W-:Y:S01]  /*0060*/  USHF.R.S32.HI UR4, URZ, 0x1, UR4 ;  /* 0x00000001ff047899 */ /* 0x000fe20008011404 */
[----:B0-----:R-:W-:-:S05]  /*0070*/  IMAD R7, R0, UR5, R7 ;  /* 0x0000000500077c24 */ /* 0x001fca000f8e0207 */
[----:B------:R-:W-:-:S13]  /*0080*/  ISETP.GE.AND P0, PT, R7, UR4, PT ;  /* 0x0000000407007c0c */ /* 0x000fda000bf06270 */
[----:B------:R-:W-:Y:S05]  /*0090*/  @P0 EXIT ;  /* 0x000000000000094d */ /* 0x000fea0003800000 */
[----:B------:R-:W0:Y:S01]  /*00a0*/  LDC.64 R2, c[0x0][0x380] ;  /* 0x0000e000ff027b82 */ /* 0x000e220000000a00 */
[----:B------:R-:W1:Y:S01]  /*00b0*/  LDCU.64 UR4, c[0x0][0x358] ;  /* 0x00006b00ff0477ac */ /* 0x000e620008000a00 */
[----:B------:R-:W-:-:S04]  /*00c0*/  LOP3.LUT R0, RZ, R7, RZ, 0x33, !PT ;  /* 0x00000007ff007212 */ /* 0x000fc800078e33ff */
[----:B------:R-:W-:-:S05]  /*00d0*/  IADD3 R5, PT, PT, R0, UR6, RZ ;  /* 0x0000000600057c10 */ /* 0x000fca000fffe0ff */
[----:B0-----:R-:W-:-:S04]  /*00e0*/  IMAD.WIDE R4, R5, 0x4, R2 ;  /* 0x0000000405047825 */ /* 0x001fc800078e0202 */
[----:B------:R-:W-:Y:S01]  /*00f0*/  IMAD.WIDE R2, R7, 0x4, R2 ;  /* 0x0000000407027825 */ /* 0x000fe200078e0202 */
[----:B-1----:R-:W2:Y:S04]  /*0100*/  LDG.E R9, desc[UR4][R4.64] ;  /* 0x0000000404097981 */ /* 0x002ea8000c1e1900 */
[----:B------:R-:W3:Y:S04]  /*0110*/  LDG.E R7, desc[UR4][R2.64] ;  /* 0x0000000402077981 */ /* 0x000ee8000c1e1900 */
[----:B--2---:R-:W-:Y:S04]  /*0120*/  STG.E desc[UR4][R2.64], R9 ;  /* 0x0000000902007986 */ /* 0x004fe8000c101904 */
[----:B---3--:R-:W-:Y:S01]  /*0130*/  STG.E desc[UR4][R4.64], R7 ;  /* 0x0000000704007986 */ /* 0x008fe2000c101904 */
[----:B------:R-:W-:Y:S05]  /*0140*/  EXIT ;  /* 0x000000000000794d */ /* 0x000fea0003800000 */
.L_x_0:
[----:B------:R-:W-:-:S00]  /*0150*/  BRA `(.L_x_0) ;  /* 0xfffffffc00fc7947 */ /* 0x000fc0000383ffff */
[----:B------:R-:W-:-:S00]  /*0160*/  NOP ;  /* 0x0000000000007918 */ /* 0x000fc00000000000 */
        /* <DEDUP_REMOVED lines=9> */
.L_x_1:


//--------------------- .nv.shared.reserved.0     --------------------------
	.section	.nv.shared.reserved.0,"aw",@nobits
	.weak		__nv_reservedSMEM_offset_0_alias
	.size		__nv_reservedSMEM_offset_0_alias, 0, 64
	.other		__nv_reservedSMEM_offset_0_alias,@"STO_CUDA_RESERVED_SHARED STV_DEFAULT"
__nv_reservedSMEM_offset_0_alias:
	.zero		0
	.zero		64


//--------------------- .nv.constant0._Z15invertirArregloPii --------------------------
	.section	.nv.constant0._Z15invertirArregloPii,"a",@progbits
	.sectionflags	@""
	.align	4
.nv.constant0._Z15invertirArregloPii:
	.zero		908


//--------------------- SYMBOLS --------------------------

	.type		.nv.reservedSmem.offset0,@object
	.size		.nv.reservedSmem.offset0,0x4
